	.headerflags	@"EF_CUDA_TEXMODE_UNIFIED EF_CUDA_64BIT_ADDRESS EF_CUDA_ACCELERATORS EF_CUDA_SM90 EF_CUDA_VIRTUAL_SM(EF_CUDA_SM90)"
	.elftype	@"ET_EXEC"


//--------------------- .nv.info                  --------------------------
	.section	.nv.info,"",@"SHT_CUDA_INFO"
	.align	4


	//----- nvinfo : EIATTR_REGCOUNT
	.align		4
        /*0000*/ 	.byte	0x04, 0x2f
        /*0002*/ 	.short	(.L_1 - .L_0)
	.align		4
.L_0:
        /*0004*/ 	.word	index@(triton_per_fused_mean_sum_26)
        /*0008*/ 	.word	0x00000020


	//----- nvinfo : EIATTR_MIN_STACK_SIZE
	.align		4
.L_1:
        /*000c*/ 	.byte	0x04, 0x12
        /*000e*/ 	.short	(.L_3 - .L_2)
	.align		4
.L_2:
        /*0010*/ 	.word	index@(triton_per_fused_mean_sum_26)
        /*0014*/ 	.word	0x00000000


	//----- nvinfo : EIATTR_FRAME_SIZE
	.align		4
.L_3:
        /*0018*/ 	.byte	0x04, 0x11
        /*001a*/ 	.short	(.L_5 - .L_4)
	.align		4
.L_4:
        /*001c*/ 	.word	index@(triton_per_fused_mean_sum_26)
        /*0020*/ 	.word	0x00000000


	//----- nvinfo : EIATTR_MIN_STACK_SIZE
	.align		4
.L_5:
        /*0024*/ 	.byte	0x04, 0x12
        /*0026*/ 	.short	(.L_7 - .L_6)
	.align		4
.L_6:
        /*0028*/ 	.word	index@(triton_per_fused_mean_sum_26)
        /*002c*/ 	.word	0x00000000
.L_7:


//--------------------- .nv.info.triton_per_fused_mean_sum_26 --------------------------
	.section	.nv.info.triton_per_fused_mean_sum_26,"",@"SHT_CUDA_INFO"
	.sectionflags	@""
	.align	4


	//----- nvinfo : EIATTR_CUDA_API_VERSION
	.align		4
        /*0000*/ 	.byte	0x04, 0x37
        /*0002*/ 	.short	(.L_9 - .L_8)
.L_8:
        /*0004*/ 	.word	0x0000007c


	//----- nvinfo : EIATTR_KPARAM_INFO
	.align		4
.L_9:
        /*0008*/ 	.byte	0x04, 0x17
        /*000a*/ 	.short	(.L_11 - .L_10)
.L_10:
        /*000c*/ 	.word	0x00000000
        /*0010*/ 	.short	0x0003
        /*0012*/ 	.short	0x0014
        /*0014*/ 	.byte	0x00, 0xf0, 0x11, 0x00


	//----- nvinfo : EIATTR_KPARAM_INFO
	.align		4
.L_11:
        /*0018*/ 	.byte	0x04, 0x17
        /*001a*/ 	.short	(.L_13 - .L_12)
.L_12:
        /*001c*/ 	.word	0x00000000
        /*0020*/ 	.short	0x0002
        /*0022*/ 	.short	0x0010
        /*0024*/ 	.byte	0x00, 0xf0, 0x11, 0x00


	//----- nvinfo : EIATTR_KPARAM_INFO
	.align		4
.L_13:
        /*0028*/ 	.byte	0x04, 0x17
        /*002a*/ 	.short	(.L_15 - .L_14)
.L_14:
        /*002c*/ 	.word	0x00000000
        /*0030*/ 	.short	0x0001
        /*0032*/ 	.short	0x0008
        /*0034*/ 	.byte	0x00, 0xf4, 0x21, 0x00


	//----- nvinfo : EIATTR_KPARAM_INFO
	.align		4
.L_15:
        /*0038*/ 	.byte	0x04, 0x17
        /*003a*/ 	.short	(.L_17 - .L_16)
.L_16:
        /*003c*/ 	.word	0x00000000
        /*0040*/ 	.short	0x0000
        /*0042*/ 	.short	0x0000
        /*0044*/ 	.byte	0x00, 0xf4, 0x21, 0x00


	//----- nvinfo : EIATTR_SPARSE_MMA_MASK
	.align		4
.L_17:
        /*0048*/ 	.byte	0x03, 0x50
        /*004a*/ 	.short	0x0000


	//----- nvinfo : EIATTR_MAXREG_COUNT
	.align		4
        /*004c*/ 	.byte	0x03, 0x1b
        /*004e*/ 	.short	0x00ff


	//----- nvinfo : EIATTR_COOP_GROUP_MASK_REGIDS
	.align		4
        /*0050*/ 	.byte	0x04, 0x29
        /*0052*/ 	.short	(.L_19 - .L_18)


	//   ....[0]....
.L_18:
        /*0054*/ 	.word	0xffffffff


	//   ....[1]....
        /*0058*/ 	.word	0xffffffff


	//   ....[2]....
        /*005c*/ 	.word	0xffffffff


	//   ....[3]....
        /*0060*/ 	.word	0xffffffff


	//   ....[4]....
        /*0064*/ 	.word	0xffffffff


	//   ....[5]....
        /*0068*/ 	.word	0xffffffff


	//   ....[6]....
        /*006c*/ 	.word	0xffffffff


	//   ....[7]....
        /*0070*/ 	.word	0xffffffff


	//   ....[8]....
        /*0074*/ 	.word	0xffffffff


	//   ....[9]....
        /*0078*/ 	.word	0xffffffff


	//   ....[10]....
        /*007c*/ 	.word	0xffffffff


	//----- nvinfo : EIATTR_COOP_GROUP_INSTR_OFFSETS
	.align		4
.L_19:
        /*0080*/ 	.byte	0x04, 0x28
        /*0082*/ 	.short	(.L_21 - .L_20)


	//   ....[0]....
.L_20:
        /*0084*/ 	.word	0x000004d0


	//   ....[1]....
        /*0088*/ 	.word	0x000004e0


	//   ....[2]....
        /*008c*/ 	.word	0x000004f0


	//   ....[3]....
        /*0090*/ 	.word	0x00000500


	//   ....[4]....
        /*0094*/ 	.word	0x00000550


	//   ....[5]....
        /*0098*/ 	.word	0x00000560


	//   ....[6]....
        /*009c*/ 	.word	0x00000570


	//   ....[7]....
        /*00a0*/ 	.word	0x00000580


	//   ....[8]....
        /*00a4*/ 	.word	0x000006a0


	//   ....[9]....
        /*00a8*/ 	.word	0x000006c0


	//   ....[10]....
        /*00ac*/ 	.word	0x000006f0


	//----- nvinfo : EIATTR_EXIT_INSTR_OFFSETS
	.align		4
.L_21:
        /*00b0*/ 	.byte	0x04, 0x1c
        /*00b2*/ 	.short	(.L_23 - .L_22)


	//   ....[0]....
.L_22:
        /*00b4*/ 	.word	0x00000850


	//   ....[1]....
        /*00b8*/ 	.word	0x00000880


	//----- nvinfo : EIATTR_REQNTID
	.align		4
.L_23:
        /*00bc*/ 	.byte	0x04, 0x10
        /*00be*/ 	.short	(.L_25 - .L_24)
.L_24:
        /*00c0*/ 	.word	0x00000100
        /*00c4*/ 	.word	0x00000001
        /*00c8*/ 	.word	0x00000001


	//----- nvinfo : EIATTR_CBANK_PARAM_SIZE
	.align		4
.L_25:
        /*00cc*/ 	.byte	0x03, 0x19
        /*00ce*/ 	.short	0x0018


	//----- nvinfo : EIATTR_PARAM_CBANK
	.align		4
        /*00d0*/ 	.byte	0x04, 0x0a
        /*00d2*/ 	.short	(.L_27 - .L_26)
	.align		4
.L_26:
        /*00d4*/ 	.word	index@(.nv.constant0.triton_per_fused_mean_sum_26)
        /*00d8*/ 	.short	0x0210
        /*00da*/ 	.short	0x0018


	//----- nvinfo : EIATTR_SW_WAR
	.align		4
.L_27:
        /*00dc*/ 	.byte	0x04, 0x36
        /*00de*/ 	.short	(.L_29 - .L_28)
.L_28:
        /*00e0*/ 	.word	0x00000008
.L_29:


//--------------------- .nv.callgraph             --------------------------
	.section	.nv.callgraph,"",@"SHT_CUDA_CALLGRAPH"
	.align	4
	.sectionentsize	8
	.align		4
        /*0000*/ 	.word	0x00000000
	.align		4
        /*0004*/ 	.word	0xffffffff
	.align		4
        /*0008*/ 	.word	0x00000000
	.align		4
        /*000c*/ 	.word	0xfffffffe
	.align		4
        /*0010*/ 	.word	0x00000000
	.align		4
        /*0014*/ 	.word	0xfffffffd
	.align		4
        /*0018*/ 	.word	0x00000000
	.align		4
        /*001c*/ 	.word	0xfffffffc


//--------------------- .text.triton_per_fused_mean_sum_26 --------------------------
	.section	.text.triton_per_fused_mean_sum_26,"ax",@progbits
	.sectionflags	@"SHF_BARRIERS=1"
	.align	128
        .global         triton_per_fused_mean_sum_26
        .type           triton_per_fused_mean_sum_26,@function
        .size           triton_per_fused_mean_sum_26,(.L_x_1 - triton_per_fused_mean_sum_26)
        .other          triton_per_fused_mean_sum_26,@"STO_CUDA_ENTRY STV_DEFAULT"
triton_per_fused_mean_sum_26:
.text.triton_per_fused_mean_sum_26:
[----:B------:R-:W0:Y:S02]  /*0000*/  LDC R1, c[0x0][0x28] ;  /* 0x00000a00ff017b82 */ /* 0x000e240000000800 */
[----:B------:R-:W1:Y:S01]  /*0010*/  S2R R0, SR_CTAID.X ;  /* 0x0000000000007919 */ /* 0x000e620000002500 */
[----:B------:R-:W2:Y:S01]  /*0020*/  LDC.64 R22, c[0x0][0x218] ;  /* 0x00008600ff167b82 */ /* 0x000ea20000000a00 */
[----:B------:R-:W-:Y:S01]  /*0030*/  ULDC.64 UR4, c[0x0][0x218] ;  /* 0x0000860000047ab9 */ /* 0x000fe20000000a00 */
[----:B------:R-:W-:Y:S01]  /*0040*/  CS2R R10, SRZ ;  /* 0x00000000000a7805 */ /* 0x000fe2000001ff00 */
[----:B------:R-:W3:Y:S01]  /*0050*/  S2R R3, SR_TID.X ;  /* 0x0000000000037919 */ /* 0x000ee20000002100 */
[----:B------:R-:W-:Y:S01]  /*0060*/  ULDC.64 UR6, c[0x0][0x208] ;  /* 0x0000820000067ab9 */ /* 0x000fe20000000a00 */
[----:B-1----:R-:W-:Y:S02]  /*0070*/  IMAD.SHL.U32 R0, R0, 0x20, RZ ;  /* 0x0000002000007824 */ /* 0x002fe400078e00ff */
[C---:B---3--:R-:W-:Y:S02]  /*0080*/  IMAD.SHL.U32 R25, R3.reuse, 0x4, RZ ;  /* 0x0000000403197824 */ /* 0x048fe400078e00ff */
[----:B------:R-:W-:-:S03]  /*0090*/  IMAD.SHL.U32 R6, R3, 0x40, RZ ;  /* 0x0000004003067824 */ /* 0x000fc600078e00ff */
[----:B------:R-:W-:-:S04]  /*00a0*/  LOP3.LUT R4, R0, 0x1c, R25, 0xf8, !PT ;  /* 0x0000001c00047812 */ /* 0x000fc800078ef819 */
[----:B------:R-:W-:Y:S02]  /*00b0*/  SHF.R.S32.HI R5, RZ, 0x1f, R4 ;  /* 0x0000001fff057819 */ /* 0x000fe40000011404 */
[----:B------:R-:W-:Y:S02]  /*00c0*/  ISETP.GE.AND P0, PT, R4, 0x800, PT ;  /* 0x000008000400780c */ /* 0x000fe40003f06270 */
[----:B------:R-:W-:-:S05]  /*00d0*/  LEA.HI R5, R5, R4, RZ, 0x9 ;  /* 0x0000000405057211 */ /* 0x000fca00078f48ff */
[C---:B------:R-:W-:Y:S01]  /*00e0*/  IMAD.SHL.U32 R7, R5.reuse, 0x40, RZ ;  /* 0x0000004005077824 */ /* 0x040fe200078e00ff */
[----:B------:R-:W-:-:S04]  /*00f0*/  LOP3.LUT R5, R5, 0xfffffe00, RZ, 0xc0, !PT ;  /* 0xfffffe0005057812 */ /* 0x000fc800078ec0ff */
[----:B------:R-:W-:Y:S01]  /*0100*/  LOP3.LUT R7, R7, 0xffff8000, RZ, 0xc0, !PT ;  /* 0xffff800007077812 */ /* 0x000fe200078ec0ff */
[----:B------:R-:W-:-:S03]  /*0110*/  IMAD.IADD R5, R4, 0x1, -R5 ;  /* 0x0000000104057824 */ /* 0x000fc600078e0a05 */
[----:B------:R-:W-:Y:S02]  /*0120*/  LOP3.LUT R6, R7, 0x3e00, R6, 0xf8, !PT ;  /* 0x00003e0007067812 */ /* 0x000fe400078ef806 */
[----:B------:R-:W-:Y:S02]  /*0130*/  SHF.R.S32.HI R8, RZ, 0x1f, R7 ;  /* 0x0000001fff087819 */ /* 0x000fe40000011407 */
[----:B------:R-:W-:Y:S01]  /*0140*/  IADD3 R12, P1, R5, R6, RZ ;  /* 0x00000006050c7210 */ /* 0x000fe20007f3e0ff */
[C---:B------:R-:W-:Y:S01]  /*0150*/  IMAD.IADD R27, R5.reuse, 0x1, R6 ;  /* 0x00000001051b7824 */ /* 0x040fe200078e0206 */
[----:B------:R-:W-:Y:S02]  /*0160*/  CS2R R6, SRZ ;  /* 0x0000000000067805 */ /* 0x000fe4000001ff00 */
[----:B------:R-:W-:Y:S01]  /*0170*/  LEA.HI.X.SX32 R15, R5, R8, 0x1, P1 ;  /* 0x00000008050f7211 */ /* 0x000fe200008f0eff */
[----:B------:R-:W-:Y:S01]  /*0180*/  VIADD R29, R27, 0x20000 ;  /* 0x000200001b1d7836 */ /* 0x000fe20000000000 */
[----:B------:R-:W-:-:S02]  /*0190*/  CS2R R4, SRZ ;  /* 0x0000000000047805 */ /* 0x000fc4000001ff00 */
[----:B------:R-:W-:Y:S01]  /*01a0*/  CS2R R8, SRZ ;  /* 0x0000000000087805 */ /* 0x000fe2000001ff00 */
[----:B------:R-:W-:Y:S01]  /*01b0*/  VIADD R13, R27, 0x24000 ;  /* 0x000240001b0d7836 */ /* 0x000fe20000000000 */
[C---:B------:R-:W-:Y:S01]  /*01c0*/  LEA R20, P1, R12.reuse, UR4, 0x2 ;  /* 0x000000040c147c11 */ /* 0x040fe2000f8210ff */
[----:B--2---:R-:W-:Y:S01]  /*01d0*/  IMAD.WIDE R28, R29, 0x4, R22 ;  /* 0x000000041d1c7825 */ /* 0x004fe200078e0216 */
[----:B------:R-:W-:Y:S02]  /*01e0*/  CS2R R16, SRZ ;  /* 0x0000000000107805 */ /* 0x000fe4000001ff00 */
[----:B------:R-:W-:Y:S02]  /*01f0*/  CS2R R18, SRZ ;  /* 0x0000000000127805 */ /* 0x000fe4000001ff00 */
[----:B------:R-:W-:Y:S01]  /*0200*/  LEA.HI.X R21, R12, UR5, R15, 0x2, P1 ;  /* 0x000000050c157c11 */ /* 0x000fe200088f140f */
[----:B------:R-:W-:Y:S01]  /*0210*/  IMAD.WIDE R26, R27, 0x4, R22 ;  /* 0x000000041b1a7825 */ /* 0x000fe200078e0216 */
[----:B------:R-:W2:Y:S01]  /*0220*/  @!P0 LDG.E.128 R4, desc[UR6][R28.64] ;  /* 0x000000061c048981 */ /* 0x000ea2000c1e1d00 */
[----:B------:R-:W-:-:S02]  /*0230*/  CS2R R14, SRZ ;  /* 0x00000000000e7805 */ /* 0x000fc4000001ff00 */
[----:B------:R-:W-:Y:S01]  /*0240*/  IMAD.WIDE R22, R13, 0x4, R22 ;  /* 0x000000040d167825 */ /* 0x000fe200078e0216 */
[----:B------:R2:W3:Y:S01]  /*0250*/  @!P0 LDG.E.128 R8, desc[UR6][R26.64] ;  /* 0x000000061a088981 */ /* 0x0004e2000c1e1d00 */
[----:B------:R-:W-:-:S03]  /*0260*/  CS2R R12, SRZ ;  /* 0x00000000000c7805 */ /* 0x000fc6000001ff00 */
[----:B------:R-:W4:Y:S04]  /*0270*/  @!P0 LDG.E.128 R16, desc[UR6][R22.64] ;  /* 0x0000000616108981 */ /* 0x000f28000c1e1d00 */
[----:B------:R-:W5:Y:S01]  /*0280*/  @!P0 LDG.E.128 R12, desc[UR6][R20.64+0x10000] ;  /* 0x01000006140c8981 */ /* 0x000f62000c1e1d00 */
[----:B------:R-:W1:Y:S01]  /*0290*/  S2UR UR5, SR_CgaCtaId ;  /* 0x00000000000579c3 */ /* 0x000e620000008800 */
[----:B------:R-:W-:Y:S01]  /*02a0*/  UMOV UR4, 0x400 ;  /* 0x0000040000047882 */ /* 0x000fe20000000000 */
[----:B------:R-:W-:Y:S01]  /*02b0*/  ISETP.GE.AND P1, PT, R3, 0x100, PT ;  /* 0x000001000300780c */ /* 0x000fe20003f26270 */
[----:B-1----:R-:W-:Y:S01]  /*02c0*/  UPRMT UR4, UR5, 0x654, UR4 ;  /* 0x0000065405047896 */ /* 0x002fe20008000004 */
[----:B--2---:R-:W-:Y:S02]  /*02d0*/  SEL R27, R4, RZ, !P0 ;  /* 0x000000ff041b7207 */ /* 0x004fe40004000000 */
[----:B------:R-:W-:-:S02]  /*02e0*/  SEL R4, R5, RZ, !P0 ;  /* 0x000000ff05047207 */ /* 0x000fc40004000000 */
[----:B---3--:R-:W-:Y:S02]  /*02f0*/  SEL R9, R9, RZ, !P0 ;  /* 0x000000ff09097207 */ /* 0x008fe40004000000 */
[----:B------:R-:W-:Y:S02]  /*0300*/  SEL R24, R8, RZ, !P0 ;  /* 0x000000ff08187207 */ /* 0x000fe40004000000 */
[----:B------:R-:W-:Y:S01]  /*0310*/  SEL R10, R10, RZ, !P0 ;  /* 0x000000ff0a0a7207 */ /* 0x000fe20004000000 */
[----:B------:R-:W-:Y:S01]  /*0320*/  FADD R5, R9, R4 ;  /* 0x0000000409057221 */ /* 0x000fe20000000000 */
[----:B------:R-:W-:Y:S02]  /*0330*/  SEL R29, R6, RZ, !P0 ;  /* 0x000000ff061d7207 */ /* 0x000fe40004000000 */
[----:B------:R-:W-:Y:S02]  /*0340*/  SEL R7, R7, RZ, !P0 ;  /* 0x000000ff07077207 */ /* 0x000fe40004000000 */
[----:B------:R-:W-:-:S02]  /*0350*/  SEL R8, R11, RZ, !P0 ;  /* 0x000000ff0b087207 */ /* 0x000fc40004000000 */
[----:B-----5:R-:W-:Y:S02]  /*0360*/  SEL R9, R12, RZ, !P0 ;  /* 0x000000ff0c097207 */ /* 0x020fe40004000000 */
[----:B------:R-:W-:Y:S02]  /*0370*/  SEL R11, R14, RZ, !P0 ;  /* 0x000000ff0e0b7207 */ /* 0x000fe40004000000 */
[----:B----4-:R-:W-:Y:S02]  /*0380*/  SEL R16, R16, RZ, !P0 ;  /* 0x000000ff10107207 */ /* 0x010fe40004000000 */
[----:B------:R-:W-:Y:S02]  /*0390*/  SEL R12, R13, RZ, !P0 ;  /* 0x000000ff0d0c7207 */ /* 0x000fe40004000000 */
[----:B------:R-:W-:Y:S02]  /*03a0*/  SEL R14, R15, RZ, !P0 ;  /* 0x000000ff0f0e7207 */ /* 0x000fe40004000000 */
[----:B------:R-:W-:-:S02]  /*03b0*/  SEL R17, R17, RZ, !P0 ;  /* 0x000000ff11117207 */ /* 0x000fc40004000000 */
[----:B------:R-:W-:Y:S02]  /*03c0*/  SEL R18, R18, RZ, !P0 ;  /* 0x000000ff12127207 */ /* 0x000fe40004000000 */
[----:B------:R-:W-:Y:S01]  /*03d0*/  SEL R19, R19, RZ, !P0 ;  /* 0x000000ff13137207 */ /* 0x000fe20004000000 */
[----:B------:R-:W-:Y:S01]  /*03e0*/  FADD R4, R10, R29 ;  /* 0x0000001d0a047221 */ /* 0x000fe20000000000 */
        /* <DEDUP_REMOVED lines=9> */
[----:B------:R-:W-:-:S02]  /*0480*/  FADD R10, R10, R19 ;  /* 0x000000130a0a7221 */ /* 0x000fc40000000000 */
[----:B------:R-:W-:Y:S02]  /*0490*/  FSEL R6, R6, RZ, !P0 ;  /* 0x000000ff06067208 */ /* 0x000fe40004000000 */
[----:B------:R-:W-:Y:S02]  /*04a0*/  FSEL R5, R5, RZ, !P0 ;  /* 0x000000ff05057208 */ /* 0x000fe40004000000 */
[----:B------:R-:W-:Y:S02]  /*04b0*/  FSEL R4, R4, RZ, !P0 ;  /* 0x000000ff04047208 */ /* 0x000fe40004000000 */
[----:B------:R-:W-:Y:S01]  /*04c0*/  FSEL R10, R10, RZ, !P0 ;  /* 0x000000ff0a0a7208 */ /* 0x000fe20004000000 */
[----:B------:R-:W1:Y:S04]  /*04d0*/  SHFL.BFLY PT, R7, R6, 0x10, 0x1f ;  /* 0x0e001f0006077f89 */ /* 0x000e6800000e0000 */
[----:B------:R-:W2:Y:S04]  /*04e0*/  SHFL.BFLY PT, R8, R5, 0x10, 0x1f ;  /* 0x0e001f0005087f89 */ /* 0x000ea800000e0000 */
[----:B------:R-:W3:Y:S04]  /*04f0*/  SHFL.BFLY PT, R9, R4, 0x10, 0x1f ;  /* 0x0e001f0004097f89 */ /* 0x000ee800000e0000 */
[----:B------:R-:W4:Y:S01]  /*0500*/  SHFL.BFLY PT, R15, R10, 0x10, 0x1f ;  /* 0x0e001f000a0f7f89 */ /* 0x000f2200000e0000 */
[----:B-1----:R-:W-:Y:S01]  /*0510*/  FADD R7, R6, R7 ;  /* 0x0000000706077221 */ /* 0x002fe20000000000 */
[----:B--2---:R-:W-:Y:S01]  /*0520*/  FADD R11, R5, R8 ;  /* 0x00000008050b7221 */ /* 0x004fe20000000000 */
[----:B---3--:R-:W-:Y:S01]  /*0530*/  FADD R13, R4, R9 ;  /* 0x00000009040d7221 */ /* 0x008fe20000000000 */
[----:B----4-:R-:W-:-:S02]  /*0540*/  FADD R15, R10, R15 ;  /* 0x0000000f0a0f7221 */ /* 0x010fc40000000000 */
[----:B------:R-:W1:Y:S04]  /*0550*/  SHFL.BFLY PT, R12, R7, 0x8, 0x1f ;  /* 0x0d001f00070c7f89 */ /* 0x000e6800000e0000 */
[----:B------:R-:W2:Y:S04]  /*0560*/  SHFL.BFLY PT, R14, R11, 0x8, 0x1f ;  /* 0x0d001f000b0e7f89 */ /* 0x000ea800000e0000 */
[----:B------:R-:W3:Y:S04]  /*0570*/  SHFL.BFLY PT, R6, R13, 0x8, 0x1f ;  /* 0x0d001f000d067f89 */ /* 0x000ee800000e0000 */
[----:B------:R-:W4:Y:S01]  /*0580*/  SHFL.BFLY PT, R16, R15, 0x8, 0x1f ;  /* 0x0d001f000f107f89 */ /* 0x000f2200000e0000 */
[----:B------:R-:W-:-:S02]  /*0590*/  SHF.R.U32.HI R8, RZ, 0x5, R3 ;  /* 0x00000005ff087819 */ /* 0x000fc40000011603 */
[----:B------:R-:W-:Y:S02]  /*05a0*/  LOP3.LUT R9, R25, 0x1c, RZ, 0xc0, !PT ;  /* 0x0000001c19097812 */ /* 0x000fe400078ec0ff */
[----:B------:R-:W-:Y:S02]  /*05b0*/  SGXT.U32 R8, R8, 0x3 ;  /* 0x000000030808781a */ /* 0x000fe40000000000 */
[----:B------:R-:W-:Y:S01]  /*05c0*/  LOP3.LUT P0, RZ, R3, 0x18, RZ, 0xc0, !PT ;  /* 0x0000001803ff7812 */ /* 0x000fe2000780c0ff */
[----:B------:R-:W-:Y:S02]  /*05d0*/  IMAD.SHL.U32 R10, R9, 0x20, RZ ;  /* 0x00000020090a7824 */ /* 0x000fe400078e00ff */
[----:B------:R-:W-:Y:S02]  /*05e0*/  IMAD.SHL.U32 R5, R8, 0x4, RZ ;  /* 0x0000000408057824 */ /* 0x000fe400078e00ff */
[----:B-1----:R-:W-:-:S03]  /*05f0*/  FADD R12, R7, R12 ;  /* 0x0000000c070c7221 */ /* 0x002fc60000000000 */
[----:B------:R-:W-:Y:S01]  /*0600*/  LOP3.LUT R5, R10, R5, RZ, 0xfc, !PT ;  /* 0x000000050a057212 */ /* 0x000fe200078efcff */
[----:B--2---:R-:W-:Y:S01]  /*0610*/  FADD R14, R11, R14 ;  /* 0x0000000e0b0e7221 */ /* 0x004fe20000000000 */
[----:B---3--:R-:W-:Y:S01]  /*0620*/  FADD R6, R13, R6 ;  /* 0x000000060d067221 */ /* 0x008fe20000000000 */
[----:B----4-:R-:W-:Y:S02]  /*0630*/  FADD R16, R15, R16 ;  /* 0x000000100f107221 */ /* 0x010fe40000000000 */
[----:B------:R-:W-:Y:S04]  /*0640*/  @!P0 STS [R5+UR4], R12 ;  /* 0x0000000c05008988 */ /* 0x000fe80008000804 */
[----:B------:R-:W-:Y:S04]  /*0650*/  @!P0 STS [R5+UR4+0x20], R14 ;  /* 0x0000200e05008988 */ /* 0x000fe80008000804 */
[----:B------:R-:W-:Y:S04]  /*0660*/  @!P0 STS [R5+UR4+0x40], R6 ;  /* 0x0000400605008988 */ /* 0x000fe80008000804 */
[----:B------:R-:W-:Y:S01]  /*0670*/  @!P0 STS [R5+UR4+0x60], R16 ;  /* 0x0000601005008988 */ /* 0x000fe20008000804 */
[----:B------:R-:W-:Y:S06]  /*0680*/  BAR.SYNC.DEFER_BLOCKING 0x0 ;  /* 0x0000000000007b1d */ /* 0x000fec0000010000 */
[----:B------:R-:W1:Y:S04]  /*0690*/  @!P1 LDS R2, [R25+UR4] ;  /* 0x0000000419029984 */ /* 0x000e680008000800 */
[----:B-1----:R-:W1:Y:S02]  /*06a0*/  SHFL.BFLY PT, R7, R2, 0x4, 0x1f ;  /* 0x0c801f0002077f89 */ /* 0x002e6400000e0000 */
[----:B-1----:R-:W-:-:S05]  /*06b0*/  FADD R7, R2, R7 ;  /* 0x0000000702077221 */ /* 0x002fca0000000000 */
[----:B------:R-:W1:Y:S01]  /*06c0*/  SHFL.BFLY PT, R4, R7, 0x2, 0x1f ;  /* 0x0c401f0007047f89 */ /* 0x000e6200000e0000 */
[----:B------:R-:W-:Y:S01]  /*06d0*/  LOP3.LUT P0, RZ, R3, 0x7, RZ, 0xc0, !PT ;  /* 0x0000000703ff7812 */ /* 0x000fe2000780c0ff */
[----:B-1----:R-:W-:-:S05]  /*06e0*/  FADD R11, R7, R4 ;  /* 0x00000004070b7221 */ /* 0x002fca0000000000 */
[----:B------:R-:W1:Y:S01]  /*06f0*/  SHFL.BFLY PT, R4, R11, 0x1, 0x1f ;  /* 0x0c201f000b047f89 */ /* 0x000e6200000e0000 */
[----:B------:R-:W-:Y:S01]  /*0700*/  ISETP.LT.AND P0, PT, R3, 0x100, !P0 ;  /* 0x000001000300780c */ /* 0x000fe20004701270 */
[----:B-1----:R-:W-:-:S12]  /*0710*/  FADD R12, R11, R4 ;  /* 0x000000040b0c7221 */ /* 0x002fd80000000000 */
[----:B------:R1:W-:Y:S01]  /*0720*/  @P0 STS [R25+UR4], R12 ;  /* 0x0000000c19000988 */ /* 0x0003e20008000804 */
[----:B------:R-:W-:Y:S01]  /*0730*/  BAR.SYNC.DEFER_BLOCKING 0x0 ;  /* 0x0000000000007b1d */ /* 0x000fe20000010000 */
[----:B------:R-:W-:Y:S02]  /*0740*/  LEA R9, R9, UR4, 0x2 ;  /* 0x0000000409097c11 */ /* 0x000fe4000f8e10ff */
[----:B------:R-:W-:-:S05]  /*0750*/  LOP3.LUT R2, R3, 0x1f, RZ, 0xc0, !PT ;  /* 0x0000001f03027812 */ /* 0x000fca00078ec0ff */
[----:B-1----:R-:W1:Y:S01]  /*0760*/  LDC.64 R12, c[0x0][0x210] ;  /* 0x00008400ff0c7b82 */ /* 0x002e620000000a00 */
[----:B------:R-:W-:Y:S04]  /*0770*/  LDS R4, [R10+UR4] ;  /* 0x000000040a047984 */ /* 0x000fe80008000800 */
[----:B------:R-:W-:Y:S04]  /*0780*/  LDS R5, [R10+UR4+0x20] ;  /* 0x000020040a057984 */ /* 0x000fe80008000800 */
[----:B------:R-:W-:Y:S04]  /*0790*/  LDS R6, [R10+UR4+0x40] ;  /* 0x000040040a067984 */ /* 0x000fe80008000800 */
[----:B------:R-:W2:Y:S01]  /*07a0*/  LDS R7, [R10+UR4+0x60] ;  /* 0x000060040a077984 */ /* 0x000ea20008000800 */
[----:B------:R-:W-:Y:S01]  /*07b0*/  BAR.SYNC.DEFER_BLOCKING 0x0 ;  /* 0x0000000000007b1d */ /* 0x000fe20000010000 */
[----:B------:R-:W-:-:S02]  /*07c0*/  LEA R11, R2, UR4, 0x2 ;  /* 0x00000004020b7c11 */ /* 0x000fc4000f8e10ff */
[----:B------:R-:W-:-:S03]  /*07d0*/  LOP3.LUT R3, R0, 0x1f, R3, 0xf8, !PT ;  /* 0x0000001f00037812 */ /* 0x000fc600078ef803 */
[----:B--2---:R2:W-:Y:S02]  /*07e0*/  STS.128 [R9], R4 ;  /* 0x0000000409007388 */ /* 0x0045e40000000c00 */
[----:B------:R-:W-:Y:S01]  /*07f0*/  BAR.SYNC.DEFER_BLOCKING 0x0 ;  /* 0x0000000000007b1d */ /* 0x000fe20000010000 */
[----:B------:R-:W-:-:S04]  /*0800*/  ISETP.GE.AND P0, PT, R3, 0x800, PT ;  /* 0x000008000300780c */ /* 0x000fc80003f06270 */
[----:B------:R-:W-:Y:S01]  /*0810*/  ISETP.EQ.AND P0, PT, R8, RZ, !P0 ;  /* 0x000000ff0800720c */ /* 0x000fe20004702270 */
[----:B------:R-:W3:Y:S01]  /*0820*/  LDS R11, [R11] ;  /* 0x000000000b0b7984 */ /* 0x000ee20000000800 */
[----:B-1----:R-:W-:Y:S01]  /*0830*/  IMAD.WIDE R2, R3, 0x4, R12 ;  /* 0x0000000403027825 */ /* 0x002fe200078e020c */
[----:B------:R-:W-:Y:S10]  /*0840*/  BAR.SYNC.DEFER_BLOCKING 0x0 ;  /* 0x0000000000007b1d */ /* 0x000ff40000010000 */
[----:B--2---:R-:W-:Y:S05]  /*0850*/  @!P0 EXIT ;  /* 0x000000000000894d */ /* 0x004fea0003800000 */
[----:B---3--:R-:W-:-:S05]  /*0860*/  FMUL R11, R11, 0.015625 ;  /* 0x3c8000000b0b7820 */ /* 0x008fca0000400000 */
[----:B------:R-:W-:Y:S01]  /*0870*/  STG.E desc[UR6][R2.64], R11 ;  /* 0x0000000b02007986 */ /* 0x000fe2000c101906 */
[----:B------:R-:W-:Y:S05]  /*0880*/  EXIT ;  /* 0x000000000000794d */ /* 0x000fea0003800000 */
.L_x_0:
[----:B------:R-:W-:-:S00]  /*0890*/  BRA `(.L_x_0) ;  /* 0xfffffffc00fc7947 */ /* 0x000fc0000383ffff */
[----:B------:R-:W-:-:S00]  /*08a0*/  NOP ;  /* 0x0000000000007918 */ /* 0x000fc00000000000 */
        /* <DEDUP_REMOVED lines=13> */
.L_x_1:


//--------------------- .nv.shared.triton_per_fused_mean_sum_26 --------------------------
	.section	.nv.shared.triton_per_fused_mean_sum_26,"aw",@nobits
	.sectionflags	@""
	.align	16
	.zero		1024


//--------------------- .nv.constant0.triton_per_fused_mean_sum_26 --------------------------
	.section	.nv.constant0.triton_per_fused_mean_sum_26,"a",@progbits
	.sectionflags	@""
	.align	4
.nv.constant0.triton_per_fused_mean_sum_26:
	.zero		552
